//
// Generated by NVIDIA NVVM Compiler
//
// Compiler Build ID: CL-36424714
// Cuda compilation tools, release 13.0, V13.0.88
// Based on NVVM 20.0.0
//

.version 9.0
.target sm_100
.address_size 64

	// .globl	_Z11queueKernelPiS_S_iS_

.visible .entry _Z11queueKernelPiS_S_iS_(
	.param .u64 .ptr .align 1 _Z11queueKernelPiS_S_iS__param_0,
	.param .u64 .ptr .align 1 _Z11queueKernelPiS_S_iS__param_1,
	.param .u64 .ptr .align 1 _Z11queueKernelPiS_S_iS__param_2,
	.param .u32 _Z11queueKernelPiS_S_iS__param_3,
	.param .u64 .ptr .align 1 _Z11queueKernelPiS_S_iS__param_4
)
{
	.reg .pred 	%p<4>;
	.reg .b32 	%r<17>;
	.reg .b64 	%rd<15>;

	ld.param.u64 	%rd5, [_Z11queueKernelPiS_S_iS__param_0];
	ld.param.u64 	%rd6, [_Z11queueKernelPiS_S_iS__param_1];
	ld.param.u64 	%rd7, [_Z11queueKernelPiS_S_iS__param_2];
	ld.param.u32 	%r8, [_Z11queueKernelPiS_S_iS__param_3];
	ld.param.u64 	%rd4, [_Z11queueKernelPiS_S_iS__param_4];
	cvta.to.global.u64 	%rd1, %rd5;
	cvta.to.global.u64 	%rd2, %rd7;
	cvta.to.global.u64 	%rd3, %rd6;
	mov.u32 	%r1, %tid.x;
	mov.u32 	%r2, %ctaid.x;
	or.b32  	%r9, %r1, %r2;
	setp.ne.s32 	%p1, %r9, 0;
	@%p1 bra 	$L__BB0_2;
	mov.b32 	%r10, 0;
	st.global.u32 	[%rd3], %r10;
	st.global.u32 	[%rd2], %r10;
$L__BB0_2:
	mov.u32 	%r11, %ntid.x;
	mad.lo.s32 	%r3, %r2, %r11, %r1;
	atom.global.add.u32 	%r4, [%rd2], 1;
	setp.ge.s32 	%p2, %r4, %r8;
	@%p2 bra 	$L__BB0_4;
	mul.wide.s32 	%rd8, %r4, 4;
	add.s64 	%rd9, %rd1, %rd8;
	st.global.u32 	[%rd9], %r3;
	bra.uni 	$L__BB0_5;
$L__BB0_4:
	atom.global.add.u32 	%r12, [%rd2], -1;
$L__BB0_5:
	bar.sync 	0;
	atom.global.add.u32 	%r5, [%rd3], 1;
	ld.global.u32 	%r13, [%rd2];
	setp.ge.s32 	%p3, %r5, %r13;
	@%p3 bra 	$L__BB0_7;
	mul.wide.s32 	%rd10, %r5, 4;
	add.s64 	%rd11, %rd1, %rd10;
	ld.global.u32 	%r16, [%rd11];
	bra.uni 	$L__BB0_8;
$L__BB0_7:
	atom.global.add.u32 	%r15, [%rd3], -1;
	mov.b32 	%r16, -1;
$L__BB0_8:
	cvta.to.global.u64 	%rd12, %rd4;
	mul.wide.s32 	%rd13, %r3, 4;
	add.s64 	%rd14, %rd12, %rd13;
	st.global.u32 	[%rd14], %r16;
	ret;

}


// ===== COMPILED SASS (sm_100) =====

	.target	sm_100

	.elftype	@"ET_EXEC"


//--------------------- .note.nv.tkinfo           --------------------------
	.section	.note.nv.tkinfo,"",@"SHT_NOTE"
	.sectionflags	@"SHF_NOTE_NV_TKINFO"
	.tkinfo
        /*0018*/ 	.word	0x00000002
        /*0030*/ 	.string	""
        /*0030*/ 	.string	"ptxas"
        /*0030*/ 	.string	"Cuda compilation tools, release 13.0, V13.0.88"
        /*0030*/ 	.string	"Build cuda_13.0.r13.0/compiler.36424714_0"
        /*0030*/ 	.string	"-arch sm_100 -m 64 "



//--------------------- .note.nv.cuinfo           --------------------------
	.section	.note.nv.cuinfo,"",@"SHT_NOTE"
	.sectionflags	@"SHF_NOTE_NV_CUINFO"
        /*0018*/ 	.short	0x0002
        /*001a*/ 	.short	0x0064
        /*001c*/ 	.short	0x0082
	.zero		2


//--------------------- .nv.info                  --------------------------
	.section	.nv.info,"",@"SHT_CUDA_INFO"
	.align	4


	//----- nvinfo : EIATTR_REGCOUNT
	.align		4
        /*0000*/ 	.byte	0x04, 0x2f
        /*0002*/ 	.short	(.L_1 - .L_0)
	.align		4
.L_0:
        /*0004*/ 	.word	index@(_Z11queueKernelPiS_S_iS_)
        /*0008*/ 	.word	0x00000010


	//----- nvinfo : EIATTR_FRAME_SIZE
	.align		4
.L_1:
        /*000c*/ 	.byte	0x04, 0x11
        /*000e*/ 	.short	(.L_3 - .L_2)
	.align		4
.L_2:
        /*0010*/ 	.word	index@(_Z11queueKernelPiS_S_iS_)
        /*0014*/ 	.word	0x00000000


	//----- nvinfo : EIATTR_MIN_STACK_SIZE
	.align		4
.L_3:
        /*0018*/ 	.byte	0x04, 0x12
        /*001a*/ 	.short	(.L_5 - .L_4)
	.align		4
.L_4:
        /*001c*/ 	.word	index@(_Z11queueKernelPiS_S_iS_)
        /*0020*/ 	.word	0x00000000
.L_5:


//--------------------- .nv.compat                --------------------------
	.section	.nv.compat,"",@"SHT_CUDA_COMPAT_INFO"
	.align	4
        /*0000*/ 	.byte	0x02, 0x09, 0x00, 0x00, 0x02, 0x02, 0x01, 0x00, 0x02, 0x05, 0x05, 0x00, 0x03, 0x07, 0x01, 0x01
        /*0010*/ 	.byte	0x02, 0x03, 0x00, 0x00, 0x02, 0x06, 0x01, 0x00, 0x04, 0x0b, 0x08, 0x00, 0x09, 0x00, 0x00, 0x00
        /*0020*/ 	.byte	0x00, 0x00, 0x00, 0x00


//--------------------- .nv.info._Z11queueKernelPiS_S_iS_ --------------------------
	.section	.nv.info._Z11queueKernelPiS_S_iS_,"",@"SHT_CUDA_INFO"
	.sectionflags	@""
	.align	4


	//----- nvinfo : EIATTR_CUDA_API_VERSION
	.align		4
        /*0000*/ 	.byte	0x04, 0x37
        /*0002*/ 	.short	(.L_7 - .L_6)
.L_6:
        /*0004*/ 	.word	0x00000082


	//----- nvinfo : EIATTR_KPARAM_INFO
	.align		4
.L_7:
        /*0008*/ 	.byte	0x04, 0x17
        /*000a*/ 	.short	(.L_9 - .L_8)
.L_8:
        /*000c*/ 	.word	0x00000000
        /*0010*/ 	.short	0x0004
        /*0012*/ 	.short	0x0020
        /*0014*/ 	.byte	0x00, 0xf5, 0x21, 0x00


	//----- nvinfo : EIATTR_KPARAM_INFO
	.align		4
.L_9:
        /*0018*/ 	.byte	0x04, 0x17
        /*001a*/ 	.short	(.L_11 - .L_10)
.L_10:
        /*001c*/ 	.word	0x00000000
        /*0020*/ 	.short	0x0003
        /*0022*/ 	.short	0x0018
        /*0024*/ 	.byte	0x00, 0xf0, 0x11, 0x00


	//----- nvinfo : EIATTR_KPARAM_INFO
	.align		4
.L_11:
        /*0028*/ 	.byte	0x04, 0x17
        /*002a*/ 	.short	(.L_13 - .L_12)
.L_12:
        /*002c*/ 	.word	0x00000000
        /*0030*/ 	.short	0x0002
        /*0032*/ 	.short	0x0010
        /*0034*/ 	.byte	0x00, 0xf5, 0x21, 0x00


	//----- nvinfo : EIATTR_KPARAM_INFO
	.align		4
.L_13:
        /*0038*/ 	.byte	0x04, 0x17
        /*003a*/ 	.short	(.L_15 - .L_14)
.L_14:
        /*003c*/ 	.word	0x00000000
        /*0040*/ 	.short	0x0001
        /*0042*/ 	.short	0x0008
        /*0044*/ 	.byte	0x00, 0xf5, 0x21, 0x00


	//----- nvinfo : EIATTR_KPARAM_INFO
	.align		4
.L_15:
        /*0048*/ 	.byte	0x04, 0x17
        /*004a*/ 	.short	(.L_17 - .L_16)
.L_16:
        /*004c*/ 	.word	0x00000000
        /*0050*/ 	.short	0x0000
        /*0052*/ 	.short	0x0000
        /*0054*/ 	.byte	0x00, 0xf5, 0x21, 0x00


	//----- nvinfo : EIATTR_SPARSE_MMA_MASK
	.align		4
.L_17:
        /*0058*/ 	.byte	0x03, 0x50
        /*005a*/ 	.short	0x0000


	//----- nvinfo : EIATTR_MAXREG_COUNT
	.align		4
        /*005c*/ 	.byte	0x03, 0x1b
        /*005e*/ 	.short	0x00ff


	//----- nvinfo : EIATTR_NUM_BARRIERS
	.align		4
        /*0060*/ 	.byte	0x02, 0x4c
        /*0062*/ 	.byte	0x01
	.zero		1


	//----- nvinfo : EIATTR_MERCURY_ISA_VERSION
	.align		4
        /*0064*/ 	.byte	0x03, 0x5f
        /*0066*/ 	.short	0x0101


	//----- nvinfo : EIATTR_INT_WARP_WIDE_INSTR_OFFSETS
	.align		4
        /*0068*/ 	.byte	0x04, 0x31
        /*006a*/ 	.short	(.L_19 - .L_18)


	//   ....[0]....
.L_18:
        /*006c*/ 	.word	0x00000030


	//   ....[1]....
        /*0070*/ 	.word	0x00000160


	//   ....[2]....
        /*0074*/ 	.word	0x000001d0


	//   ....[3]....
        /*0078*/ 	.word	0x00000240


	//   ....[4]....
        /*007c*/ 	.word	0x000002f0


	//   ....[5]....
        /*0080*/ 	.word	0x00000370


	//----- nvinfo : EIATTR_VRC_CTA_INIT_COUNT
	.align		4
.L_19:
        /*0084*/ 	.byte	0x02, 0x4a
	.zero		1
	.zero		1


	//----- nvinfo : EIATTR_EXIT_INSTR_OFFSETS
	.align		4
        /*0088*/ 	.byte	0x04, 0x1c
        /*008a*/ 	.short	(.L_21 - .L_20)


	//   ....[0]....
.L_20:
        /*008c*/ 	.word	0x00000420


	//----- nvinfo : EIATTR_CRS_STACK_SIZE
	.align		4
.L_21:
        /*0090*/ 	.byte	0x04, 0x1e
        /*0092*/ 	.short	(.L_23 - .L_22)
.L_22:
        /*0094*/ 	.word	0x00000000


	//----- nvinfo : EIATTR_CBANK_PARAM_SIZE
	.align		4
.L_23:
        /*0098*/ 	.byte	0x03, 0x19
        /*009a*/ 	.short	0x0028


	//----- nvinfo : EIATTR_PARAM_CBANK
	.align		4
        /*009c*/ 	.byte	0x04, 0x0a
        /*009e*/ 	.short	(.L_25 - .L_24)
	.align		4
.L_24:
        /*00a0*/ 	.word	index@(.nv.constant0._Z11queueKernelPiS_S_iS_)
        /*00a4*/ 	.short	0x0380
        /*00a6*/ 	.short	0x0028


	//----- nvinfo : EIATTR_SW_WAR
	.align		4
.L_25:
        /*00a8*/ 	.byte	0x04, 0x36
        /*00aa*/ 	.short	(.L_27 - .L_26)
.L_26:
        /*00ac*/ 	.word	0x00000008
.L_27:


//--------------------- .nv.callgraph             --------------------------
	.section	.nv.callgraph,"",@"SHT_CUDA_CALLGRAPH"
	.align	4
	.sectionentsize	8
	.align		4
        /*0000*/ 	.word	0x00000000
	.align		4
        /*0004*/ 	.word	0xffffffff
	.align		4
        /*0008*/ 	.word	0x00000000
	.align		4
        /*000c*/ 	.word	0xfffffffe
	.align		4
        /*0010*/ 	.word	0x00000000
	.align		4
        /*0014*/ 	.word	0xfffffffd
	.align		4
        /*0018*/ 	.word	0x00000000
	.align		4
        /*001c*/ 	.word	0xfffffffc


//--------------------- .text._Z11queueKernelPiS_S_iS_ --------------------------
	.section	.text._Z11queueKernelPiS_S_iS_,"ax",@progbits
	.align	128
        .global         _Z11queueKernelPiS_S_iS_
        .type           _Z11queueKernelPiS_S_iS_,@function
        .size           _Z11queueKernelPiS_S_iS_,(.L_x_6 - _Z11queueKernelPiS_S_iS_)
        .other          _Z11queueKernelPiS_S_iS_,@"STO_CUDA_ENTRY STV_DEFAULT"
_Z11queueKernelPiS_S_iS_:
.text._Z11queueKernelPiS_S_iS_:
[----:B------:R-:W-:Y:S01]  /*0000*/  LDC R1, c[0x0][0x37c] ;  /* 0x0000df00ff017b82 */ /* 0x000fe20000000800 */
[----:B------:R-:W0:Y:S07]  /*0010*/  S2R R7, SR_TID.X ;  /* 0x0000000000077919 */ /* 0x000e2e0000002100 */
[----:B------:R-:W0:Y:S01]  /*0020*/  S2UR UR4, SR_CTAID.X ;  /* 0x00000000000479c3 */ /* 0x000e220000002500 */
[----:B------:R-:W-:Y:S01]  /*0030*/  VOTEU.ANY UR5, UPT, PT ;  /* 0x0000000000057886 */ /* 0x000fe200038e0100 */
[----:B------:R-:W1:Y:S01]  /*0040*/  LDCU.64 UR6, c[0x0][0x358] ;  /* 0x00006b00ff0677ac */ /* 0x000e620008000a00 */
[----:B------:R-:W2:Y:S01]  /*0050*/  S2R R0, SR_LANEID ;  /* 0x0000000000007919 */ /* 0x000ea20000000000 */
[----:B------:R-:W2:Y:S04]  /*0060*/  FLO.U32 R13, UR5 ;  /* 0x00000005000d7d00 */ /* 0x000ea800080e0000 */
[----:B------:R-:W3:Y:S04]  /*0070*/  LDC.64 R2, c[0x0][0x390] ;  /* 0x0000e400ff027b82 */ /* 0x000ee80000000a00 */
[----:B------:R-:W4:Y:S01]  /*0080*/  POPC R11, UR5 ;  /* 0x00000005000b7d09 */ /* 0x000f220008000000 */
[----:B0-----:R-:W-:-:S02]  /*0090*/  LOP3.LUT P0, RZ, R7, UR4, RZ, 0xfc, !PT ;  /* 0x0000000407ff7c12 */ /* 0x001fc4000f80fcff */
[----:B--2---:R-:W-:-:S11]  /*00a0*/  ISETP.EQ.U32.AND P1, PT, R13, R0, PT ;  /* 0x000000000d00720c */ /* 0x004fd60003f22070 */
[----:B------:R-:W1:Y:S02]  /*00b0*/  @!P0 LDC.64 R4, c[0x0][0x388] ;  /* 0x0000e200ff048b82 */ /* 0x000e640000000a00 */
[----:B-1----:R-:W-:Y:S04]  /*00c0*/  @!P0 STG.E desc[UR6][R4.64], RZ ;  /* 0x000000ff04008986 */ /* 0x002fe8000c101906 */
[----:B---3--:R-:W-:Y:S04]  /*00d0*/  @!P0 STG.E desc[UR6][R2.64], RZ ;  /* 0x000000ff02008986 */ /* 0x008fe8000c101906 */
[----:B----4-:R-:W2:Y:S01]  /*00e0*/  @P1 ATOMG.E.ADD.STRONG.GPU PT, R8, desc[UR6][R2.64], R11 ;  /* 0x8000000b020819a8 */ /* 0x010ea200081ef106 */
[----:B------:R-:W0:Y:S01]  /*00f0*/  LDC R6, c[0x0][0x360] ;  /* 0x0000d800ff067b82 */ /* 0x000e220000000800 */
[----:B------:R-:W-:Y:S01]  /*0100*/  BSSY.RECONVERGENT B0, `(.L_x_0) ;  /* 0x0000013000007945 */ /* 0x000fe20003800200 */
[----:B------:R-:W1:Y:S01]  /*0110*/  S2R R10, SR_LTMASK ;  /* 0x00000000000a7919 */ /* 0x000e620000003900 */
[----:B0-----:R-:W-:Y:S01]  /*0120*/  IMAD R7, R6, UR4, R7 ;  /* 0x0000000406077c24 */ /* 0x001fe2000f8e0207 */
[----:B-1----:R-:W-:Y:S01]  /*0130*/  LOP3.LUT R12, R10, UR5, RZ, 0xc0, !PT ;  /* 0x000000050a0c7c12 */ /* 0x002fe2000f8ec0ff */
[----:B------:R-:W0:Y:S03]  /*0140*/  LDCU UR5, c[0x0][0x398] ;  /* 0x00007300ff0577ac */ /* 0x000e260008000800 */
[----:B------:R-:W1:Y:S01]  /*0150*/  POPC R9, R12 ;  /* 0x0000000c00097309 */ /* 0x000e620000000000 */
[----:B--2---:R-:W1:Y:S02]  /*0160*/  SHFL.IDX PT, R8, R8, R13, 0x1f ;  /* 0x00001f0d08087589 */ /* 0x004e6400000e0000 */
[----:B-1----:R-:W-:-:S05]  /*0170*/  IMAD.IADD R9, R8, 0x1, R9 ;  /* 0x0000000108097824 */ /* 0x002fca00078e0209 */
[----:B0-----:R-:W-:-:S13]  /*0180*/  ISETP.GE.AND P0, PT, R9, UR5, PT ;  /* 0x0000000509007c0c */ /* 0x001fda000bf06270 */
[----:B------:R-:W0:Y:S02]  /*0190*/  @!P0 LDC.64 R4, c[0x0][0x380] ;  /* 0x0000e000ff048b82 */ /* 0x000e240000000a00 */
[----:B0-----:R-:W-:-:S05]  /*01a0*/  @!P0 IMAD.WIDE R4, R9, 0x4, R4 ;  /* 0x0000000409048825 */ /* 0x001fca00078e0204 */
[----:B------:R0:W-:Y:S01]  /*01b0*/  @!P0 STG.E desc[UR6][R4.64], R7 ;  /* 0x0000000704008986 */ /* 0x0001e2000c101906 */
[----:B------:R-:W-:Y:S05]  /*01c0*/  @!P0 BRA `(.L_x_1) ;  /* 0x0000000000188947 */ /* 0x000fea0003800000 */
[----:B------:R-:W-:Y:S02]  /*01d0*/  VOTEU.ANY UR4, UPT, PT ;  /* 0x0000000000047886 */ /* 0x000fe400038e0100 */
[----:B------:R-:W-:Y:S02]  /*01e0*/  UFLO.U32 UR5, UR4 ;  /* 0x00000004000572bd */ /* 0x000fe400080e0000 */
[----:B------:R-:W-:-:S04]  /*01f0*/  UPOPC UR4, UR4 ;  /* 0x00000004000472bf */ /* 0x000fc80008000000 */
[----:B------:R-:W-:Y:S02]  /*0200*/  ISETP.EQ.U32.AND P0, PT, R0, UR5, PT ;  /* 0x0000000500007c0c */ /* 0x000fe4000bf02070 */
[----:B0-----:R-:W-:-:S11]  /*0210*/  IMAD R5, RZ, RZ, -UR4 ;  /* 0x80000004ff057e24 */ /* 0x001fd6000f8e02ff */
[----:B------:R1:W-:Y:S02]  /*0220*/  @P0 REDG.E.ADD.STRONG.GPU desc[UR6][R2.64], R5 ;  /* 0x000000050200098e */ /* 0x0003e4000c12e106 */
.L_x_1:
[----:B------:R-:W-:Y:S05]  /*0230*/  BSYNC.RECONVERGENT B0 ;  /* 0x0000000000007941 */ /* 0x000fea0003800200 */
.L_x_0:
[----:B------:R-:W-:Y:S01]  /*0240*/  VOTEU.ANY UR4, UPT, PT ;  /* 0x0000000000047886 */ /* 0x000fe200038e0100 */
[----:B01----:R-:W0:Y:S01]  /*0250*/  LDC.64 R4, c[0x0][0x388] ;  /* 0x0000e200ff047b82 */ /* 0x003e220000000a00 */
[----:B------:R-:W1:Y:S07]  /*0260*/  FLO.U32 R13, UR4 ;  /* 0x00000004000d7d00 */ /* 0x000e6e00080e0000 */
[----:B------:R-:W-:Y:S06]  /*0270*/  BAR.SYNC.DEFER_BLOCKING 0x0 ;  /* 0x0000000000007b1d */ /* 0x000fec0000010000 */
[----:B------:R-:W0:Y:S01]  /*0280*/  POPC R11, UR4 ;  /* 0x00000004000b7d09 */ /* 0x000e220008000000 */
[----:B-1----:R-:W-:-:S13]  /*0290*/  ISETP.EQ.U32.AND P0, PT, R13, R0, PT ;  /* 0x000000000d00720c */ /* 0x002fda0003f02070 */
[----:B0-----:R-:W2:Y:S04]  /*02a0*/  @P0 ATOMG.E.ADD.STRONG.GPU PT, R6, desc[UR6][R4.64], R11 ;  /* 0x8000000b040609a8 */ /* 0x001ea800081ef106 */
[----:B------:R-:W3:Y:S01]  /*02b0*/  LDG.E R2, desc[UR6][R2.64] ;  /* 0x0000000602027981 */ /* 0x000ee2000c1e1900 */
[----:B------:R-:W-:Y:S01]  /*02c0*/  LOP3.LUT R10, R10, UR4, RZ, 0xc0, !PT ;  /* 0x000000040a0a7c12 */ /* 0x000fe2000f8ec0ff */
[----:B------:R-:W-:Y:S03]  /*02d0*/  BSSY.RECONVERGENT B0, `(.L_x_2) ;  /* 0x0000011000007945 */ /* 0x000fe60003800200 */
[----:B------:R-:W0:Y:S01]  /*02e0*/  POPC R9, R10 ;  /* 0x0000000a00097309 */ /* 0x000e220000000000 */
[----:B--2---:R-:W0:Y:S02]  /*02f0*/  SHFL.IDX PT, R6, R6, R13, 0x1f ;  /* 0x00001f0d06067589 */ /* 0x004e2400000e0000 */
[----:B0-----:R-:W-:-:S05]  /*0300*/  IMAD.IADD R9, R6, 0x1, R9 ;  /* 0x0000000106097824 */ /* 0x001fca00078e0209 */
[----:B---3--:R-:W-:-:S13]  /*0310*/  ISETP.GE.AND P0, PT, R9, R2, PT ;  /* 0x000000020900720c */ /* 0x008fda0003f06270 */
[----:B------:R-:W-:Y:S05]  /*0320*/  @P0 BRA `(.L_x_3) ;  /* 0x0000000000100947 */ /* 0x000fea0003800000 */
[----:B------:R-:W0:Y:S02]  /*0330*/  LDC.64 R2, c[0x0][0x380] ;  /* 0x0000e000ff027b82 */ /* 0x000e240000000a00 */
[----:B0-----:R-:W-:-:S05]  /*0340*/  IMAD.WIDE R2, R9, 0x4, R2 ;  /* 0x0000000409027825 */ /* 0x001fca00078e0202 */
[----:B------:R0:W5:Y:S01]  /*0350*/  LDG.E R9, desc[UR6][R2.64] ;  /* 0x0000000602097981 */ /* 0x000162000c1e1900 */
[----:B------:R-:W-:Y:S05]  /*0360*/  BRA `(.L_x_4) ;  /* 0x00000000001c7947 */ /* 0x000fea0003800000 */
.L_x_3:
[----:B------:R-:W-:Y:S02]  /*0370*/  VOTEU.ANY UR4, UPT, PT ;  /* 0x0000000000047886 */ /* 0x000fe400038e0100 */
[----:B------:R-:W-:Y:S02]  /*0380*/  UFLO.U32 UR5, UR4 ;  /* 0x00000004000572bd */ /* 0x000fe400080e0000 */
[----:B------:R-:W-:-:S04]  /*0390*/  UPOPC UR4, UR4 ;  /* 0x00000004000472bf */ /* 0x000fc80008000000 */
[----:B------:R-:W-:Y:S02]  /*03a0*/  ISETP.EQ.U32.AND P0, PT, R0, UR5, PT ;  /* 0x0000000500007c0c */ /* 0x000fe4000bf02070 */
[----:B------:R-:W-:-:S11]  /*03b0*/  IMAD R3, RZ, RZ, -UR4 ;  /* 0x80000004ff037e24 */ /* 0x000fd6000f8e02ff */
[----:B------:R1:W-:Y:S01]  /*03c0*/  @P0 REDG.E.ADD.STRONG.GPU desc[UR6][R4.64], R3 ;  /* 0x000000030400098e */ /* 0x0003e2000c12e106 */
[----:B------:R-:W-:-:S07]  /*03d0*/  IMAD.MOV.U32 R9, RZ, RZ, -0x1 ;  /* 0xffffffffff097424 */ /* 0x000fce00078e00ff */
.L_x_4:
[----:B------:R-:W-:Y:S05]  /*03e0*/  BSYNC.RECONVERGENT B0 ;  /* 0x0000000000007941 */ /* 0x000fea0003800200 */
.L_x_2:
[----:B01----:R-:W0:Y:S02]  /*03f0*/  LDC.64 R2, c[0x0][0x3a0] ;  /* 0x0000e800ff027b82 */ /* 0x003e240000000a00 */
[----:B0-----:R-:W-:-:S05]  /*0400*/  IMAD.WIDE R2, R7, 0x4, R2 ;  /* 0x0000000407027825 */ /* 0x001fca00078e0202 */
[----:B-----5:R-:W-:Y:S01]  /*0410*/  STG.E desc[UR6][R2.64], R9 ;  /* 0x0000000902007986 */ /* 0x020fe2000c101906 */
[----:B------:R-:W-:Y:S05]  /*0420*/  EXIT ;  /* 0x000000000000794d */ /* 0x000fea0003800000 */
.L_x_5:
[----:B------:R-:W-:-:S00]  /*0430*/  BRA `(.L_x_5) ;  /* 0xfffffffc00fc7947 */ /* 0x000fc0000383ffff */
[----:B------:R-:W-:-:S00]  /*0440*/  NOP ;  /* 0x0000000000007918 */ /* 0x000fc00000000000 */
        /* <DEDUP_REMOVED lines=11> */
.L_x_6:


//--------------------- .nv.shared.reserved.0     --------------------------
	.section	.nv.shared.reserved.0,"aw",@nobits
	.weak		__nv_reservedSMEM_offset_0_alias
	.size		__nv_reservedSMEM_offset_0_alias, 0, 64
	.other		__nv_reservedSMEM_offset_0_alias,@"STO_CUDA_RESERVED_SHARED STV_DEFAULT"
__nv_reservedSMEM_offset_0_alias:
	.zero		0
	.zero		64


//--------------------- .nv.constant0._Z11queueKernelPiS_S_iS_ --------------------------
	.section	.nv.constant0._Z11queueKernelPiS_S_iS_,"a",@progbits
	.sectionflags	@""
	.align	4
.nv.constant0._Z11queueKernelPiS_S_iS_:
	.zero		936


//--------------------- SYMBOLS --------------------------

	.type		.nv.reservedSmem.offset0,@object
	.size		.nv.reservedSmem.offset0,0x4
